	.headerflags	@"EF_CUDA_TEXMODE_UNIFIED EF_CUDA_64BIT_ADDRESS EF_CUDA_ACCELERATORS EF_CUDA_SM90 EF_CUDA_VIRTUAL_SM(EF_CUDA_SM90)"
	.elftype	@"ET_EXEC"


//--------------------- .nv.info                  --------------------------
	.section	.nv.info,"",@"SHT_CUDA_INFO"
	.align	4


	//----- nvinfo : EIATTR_REGCOUNT
	.align		4
        /*0000*/ 	.byte	0x04, 0x2f
        /*0002*/ 	.short	(.L_1 - .L_0)
	.align		4
.L_0:
        /*0004*/ 	.word	index@(triton_poi_fused__unsafe_index_add_convolution_mul_sigmoid_sub_130)
        /*0008*/ 	.word	0x00000020


	//----- nvinfo : EIATTR_MIN_STACK_SIZE
	.align		4
.L_1:
        /*000c*/ 	.byte	0x04, 0x12
        /*000e*/ 	.short	(.L_3 - .L_2)
	.align		4
.L_2:
        /*0010*/ 	.word	index@(triton_poi_fused__unsafe_index_add_convolution_mul_sigmoid_sub_130)
        /*0014*/ 	.word	0x00000000


	//----- nvinfo : EIATTR_FRAME_SIZE
	.align		4
.L_3:
        /*0018*/ 	.byte	0x04, 0x11
        /*001a*/ 	.short	(.L_5 - .L_4)
	.align		4
.L_4:
        /*001c*/ 	.word	index@(triton_poi_fused__unsafe_index_add_convolution_mul_sigmoid_sub_130)
        /*0020*/ 	.word	0x00000000


	//----- nvinfo : EIATTR_MIN_STACK_SIZE
	.align		4
.L_5:
        /*0024*/ 	.byte	0x04, 0x12
        /*0026*/ 	.short	(.L_7 - .L_6)
	.align		4
.L_6:
        /*0028*/ 	.word	index@(triton_poi_fused__unsafe_index_add_convolution_mul_sigmoid_sub_130)
        /*002c*/ 	.word	0x00000000
.L_7:


//--------------------- .nv.info.triton_poi_fused__unsafe_index_add_convolution_mul_sigmoid_sub_130 --------------------------
	.section	.nv.info.triton_poi_fused__unsafe_index_add_convolution_mul_sigmoid_sub_130,"",@"SHT_CUDA_INFO"
	.sectionflags	@""
	.align	4


	//----- nvinfo : EIATTR_CUDA_API_VERSION
	.align		4
        /*0000*/ 	.byte	0x04, 0x37
        /*0002*/ 	.short	(.L_9 - .L_8)
.L_8:
        /*0004*/ 	.word	0x0000007c


	//----- nvinfo : EIATTR_KPARAM_INFO
	.align		4
.L_9:
        /*0008*/ 	.byte	0x04, 0x17
        /*000a*/ 	.short	(.L_11 - .L_10)
.L_10:
        /*000c*/ 	.word	0x00000000
        /*0010*/ 	.short	0x000b
        /*0012*/ 	.short	0x0058
        /*0014*/ 	.byte	0x00, 0xf0, 0x11, 0x00


	//----- nvinfo : EIATTR_KPARAM_INFO
	.align		4
.L_11:
        /*0018*/ 	.byte	0x04, 0x17
        /*001a*/ 	.short	(.L_13 - .L_12)
.L_12:
        /*001c*/ 	.word	0x00000000
        /*0020*/ 	.short	0x000a
        /*0022*/ 	.short	0x0050
        /*0024*/ 	.byte	0x00, 0xf4, 0x21, 0x00


	//----- nvinfo : EIATTR_KPARAM_INFO
	.align		4
.L_13:
        /*0028*/ 	.byte	0x04, 0x17
        /*002a*/ 	.short	(.L_15 - .L_14)
.L_14:
        /*002c*/ 	.word	0x00000000
        /*0030*/ 	.short	0x0009
        /*0032*/ 	.short	0x0048
        /*0034*/ 	.byte	0x00, 0xf4, 0x21, 0x00


	//----- nvinfo : EIATTR_KPARAM_INFO
	.align		4
.L_15:
        /*0038*/ 	.byte	0x04, 0x17
        /*003a*/ 	.short	(.L_17 - .L_16)
.L_16:
        /*003c*/ 	.word	0x00000000
        /*0040*/ 	.short	0x0008
        /*0042*/ 	.short	0x0040
        /*0044*/ 	.byte	0x00, 0xf4, 0x21, 0x00


	//----- nvinfo : EIATTR_KPARAM_INFO
	.align		4
.L_17:
        /*0048*/ 	.byte	0x04, 0x17
        /*004a*/ 	.short	(.L_19 - .L_18)
.L_18:
        /*004c*/ 	.word	0x00000000
        /*0050*/ 	.short	0x0007
        /*0052*/ 	.short	0x0038
        /*0054*/ 	.byte	0x00, 0xf4, 0x21, 0x00


	//----- nvinfo : EIATTR_KPARAM_INFO
	.align		4
.L_19:
        /*0058*/ 	.byte	0x04, 0x17
        /*005a*/ 	.short	(.L_21 - .L_20)
.L_20:
        /*005c*/ 	.word	0x00000000
        /*0060*/ 	.short	0x0006
        /*0062*/ 	.short	0x0030
        /*0064*/ 	.byte	0x00, 0xf4, 0x21, 0x00


	//----- nvinfo : EIATTR_KPARAM_INFO
	.align		4
.L_21:
        /*0068*/ 	.byte	0x04, 0x17
        /*006a*/ 	.short	(.L_23 - .L_22)
.L_22:
        /*006c*/ 	.word	0x00000000
        /*0070*/ 	.short	0x0005
        /*0072*/ 	.short	0x0028
        /*0074*/ 	.byte	0x00, 0xf4, 0x21, 0x00


	//----- nvinfo : EIATTR_KPARAM_INFO
	.align		4
.L_23:
        /*0078*/ 	.byte	0x04, 0x17
        /*007a*/ 	.short	(.L_25 - .L_24)
.L_24:
        /*007c*/ 	.word	0x00000000
        /*0080*/ 	.short	0x0004
        /*0082*/ 	.short	0x0020
        /*0084*/ 	.byte	0x00, 0xf4, 0x21, 0x00


	//----- nvinfo : EIATTR_KPARAM_INFO
	.align		4
.L_25:
        /*0088*/ 	.byte	0x04, 0x17
        /*008a*/ 	.short	(.L_27 - .L_26)
.L_26:
        /*008c*/ 	.word	0x00000000
        /*0090*/ 	.short	0x0003
        /*0092*/ 	.short	0x0018
        /*0094*/ 	.byte	0x00, 0xf4, 0x21, 0x00


	//----- nvinfo : EIATTR_KPARAM_INFO
	.align		4
.L_27:
        /*0098*/ 	.byte	0x04, 0x17
        /*009a*/ 	.short	(.L_29 - .L_28)
.L_28:
        /*009c*/ 	.word	0x00000000
        /*00a0*/ 	.short	0x0002
        /*00a2*/ 	.short	0x0010
        /*00a4*/ 	.byte	0x00, 0xf4, 0x21, 0x00


	//----- nvinfo : EIATTR_KPARAM_INFO
	.align		4
.L_29:
        /*00a8*/ 	.byte	0x04, 0x17
        /*00aa*/ 	.short	(.L_31 - .L_30)
.L_30:
        /*00ac*/ 	.word	0x00000000
        /*00b0*/ 	.short	0x0001
        /*00b2*/ 	.short	0x0008
        /*00b4*/ 	.byte	0x00, 0xf4, 0x21, 0x00


	//----- nvinfo : EIATTR_KPARAM_INFO
	.align		4
.L_31:
        /*00b8*/ 	.byte	0x04, 0x17
        /*00ba*/ 	.short	(.L_33 - .L_32)
.L_32:
        /*00bc*/ 	.word	0x00000000
        /*00c0*/ 	.short	0x0000
        /*00c2*/ 	.short	0x0000
        /*00c4*/ 	.byte	0x00, 0xf4, 0x21, 0x00


	//----- nvinfo : EIATTR_SPARSE_MMA_MASK
	.align		4
.L_33:
        /*00c8*/ 	.byte	0x03, 0x50
        /*00ca*/ 	.short	0x0000


	//----- nvinfo : EIATTR_MAXREG_COUNT
	.align		4
        /*00cc*/ 	.byte	0x03, 0x1b
        /*00ce*/ 	.short	0x00ff


	//----- nvinfo : EIATTR_EXIT_INSTR_OFFSETS
	.align		4
        /*00d0*/ 	.byte	0x04, 0x1c
        /*00d2*/ 	.short	(.L_35 - .L_34)


	//   ....[0]....
.L_34:
        /*00d4*/ 	.word	0x00000a50


	//----- nvinfo : EIATTR_REQNTID
	.align		4
.L_35:
        /*00d8*/ 	.byte	0x04, 0x10
        /*00da*/ 	.short	(.L_37 - .L_36)
.L_36:
        /*00dc*/ 	.word	0x00000080
        /*00e0*/ 	.word	0x00000001
        /*00e4*/ 	.word	0x00000001


	//----- nvinfo : EIATTR_CBANK_PARAM_SIZE
	.align		4
.L_37:
        /*00e8*/ 	.byte	0x03, 0x19
        /*00ea*/ 	.short	0x005c


	//----- nvinfo : EIATTR_PARAM_CBANK
	.align		4
        /*00ec*/ 	.byte	0x04, 0x0a
        /*00ee*/ 	.short	(.L_39 - .L_38)
	.align		4
.L_38:
        /*00f0*/ 	.word	index@(.nv.constant0.triton_poi_fused__unsafe_index_add_convolution_mul_sigmoid_sub_130)
        /*00f4*/ 	.short	0x0210
        /*00f6*/ 	.short	0x005c


	//----- nvinfo : EIATTR_SW_WAR
	.align		4
.L_39:
        /*00f8*/ 	.byte	0x04, 0x36
        /*00fa*/ 	.short	(.L_41 - .L_40)
.L_40:
        /*00fc*/ 	.word	0x00000008
.L_41:


//--------------------- .nv.callgraph             --------------------------
	.section	.nv.callgraph,"",@"SHT_CUDA_CALLGRAPH"
	.align	4
	.sectionentsize	8
	.align		4
        /*0000*/ 	.word	0x00000000
	.align		4
        /*0004*/ 	.word	0xffffffff
	.align		4
        /*0008*/ 	.word	0x00000000
	.align		4
        /*000c*/ 	.word	0xfffffffe
	.align		4
        /*0010*/ 	.word	0x00000000
	.align		4
        /*0014*/ 	.word	0xfffffffd
	.align		4
        /*0018*/ 	.word	0x00000000
	.align		4
        /*001c*/ 	.word	0xfffffffc


//--------------------- .text.triton_poi_fused__unsafe_index_add_convolution_mul_sigmoid_sub_130 --------------------------
	.section	.text.triton_poi_fused__unsafe_index_add_convolution_mul_sigmoid_sub_130,"ax",@progbits
	.align	128
        .global         triton_poi_fused__unsafe_index_add_convolution_mul_sigmoid_sub_130
        .type           triton_poi_fused__unsafe_index_add_convolution_mul_sigmoid_sub_130,@function
        .size           triton_poi_fused__unsafe_index_add_convolution_mul_sigmoid_sub_130,(.L_x_1 - triton_poi_fused__unsafe_index_add_convolution_mul_sigmoid_sub_130)
        .other          triton_poi_fused__unsafe_index_add_convolution_mul_sigmoid_sub_130,@"STO_CUDA_ENTRY STV_DEFAULT"
triton_poi_fused__unsafe_index_add_convolution_mul_sigmoid_sub_130:
.text.triton_poi_fused__unsafe_index_add_convolution_mul_sigmoid_sub_130:
[----:B------:R-:W-:Y:S01]  /*0000*/  LDC R1, c[0x0][0x28] ;  /* 0x00000a00ff017b82 */ /* 0x000fe20000000800 */
[----:B------:R-:W1:Y:S07]  /*0010*/  S2R R0, SR_TID.X ;  /* 0x0000000000007919 */ /* 0x000e6e0000002100 */
[----:B------:R-:W2:Y:S01]  /*0020*/  LDC.64 R16, c[0x0][0x210] ;  /* 0x00008400ff107b82 */ /* 0x000ea20000000a00 */
[----:B------:R-:W-:Y:S01]  /*0030*/  ULDC.64 UR4, c[0x0][0x208] ;  /* 0x0000820000047ab9 */ /* 0x000fe20000000a00 */
[----:B------:R-:W-:Y:S01]  /*0040*/  ULDC.64 UR6, c[0x0][0x220] ;  /* 0x0000880000067ab9 */ /* 0x000fe20000000a00 */
[----:B------:R-:W3:Y:S05]  /*0050*/  S2R R3, SR_CTAID.X ;  /* 0x0000000000037919 */ /* 0x000eea0000002500 */
[----:B------:R-:W4:Y:S08]  /*0060*/  LDC.64 R12, c[0x0][0x218] ;  /* 0x00008600ff0c7b82 */ /* 0x000f300000000a00 */
[----:B------:R-:W5:Y:S01]  /*0070*/  LDC.64 R8, c[0x0][0x230] ;  /* 0x00008c00ff087b82 */ /* 0x000f620000000a00 */
[----:B-1----:R-:W-:-:S05]  /*0080*/  IMAD.SHL.U32 R0, R0, 0x2, RZ ;  /* 0x0000000200007824 */ /* 0x002fca00078e00ff */
[----:B------:R-:W-:-:S05]  /*0090*/  LOP3.LUT R0, R0, 0xfe, RZ, 0xc0, !PT ;  /* 0x000000fe00007812 */ /* 0x000fca00078ec0ff */
[----:B---3--:R-:W-:-:S05]  /*00a0*/  IMAD R0, R3, 0x100, R0 ;  /* 0x0000010003007824 */ /* 0x008fca00078e0200 */
[----:B------:R-:W-:-:S04]  /*00b0*/  SHF.R.S32.HI R5, RZ, 0x1f, R0 ;  /* 0x0000001fff057819 */ /* 0x000fc80000011400 */
[----:B------:R-:W-:-:S04]  /*00c0*/  LEA.HI R6, R5, R0, RZ, 0x6 ;  /* 0x0000000005067211 */ /* 0x000fc800078f30ff */
[----:B------:R-:W-:-:S04]  /*00d0*/  SHF.R.S32.HI R2, RZ, 0x6, R6 ;  /* 0x00000006ff027819 */ /* 0x000fc80000011406 */
[----:B------:R-:W-:-:S04]  /*00e0*/  LEA.HI R4, R2, R2, RZ, 0x6 ;  /* 0x0000000202047211 */ /* 0x000fc800078f30ff */
[----:B------:R-:W-:Y:S02]  /*00f0*/  LOP3.LUT R7, R4, 0xffffffc0, RZ, 0xc0, !PT ;  /* 0xffffffc004077812 */ /* 0x000fe400078ec0ff */
[----:B------:R-:W1:Y:S02]  /*0100*/  LDC.64 R4, c[0x0][0x240] ;  /* 0x00009000ff047b82 */ /* 0x000e640000000a00 */
[----:B------:R-:W-:Y:S02]  /*0110*/  IADD3 R2, R2, -R7, RZ ;  /* 0x8000000702027210 */ /* 0x000fe40007ffe0ff */
[----:B------:R-:W-:-:S03]  /*0120*/  LOP3.LUT R7, R6, 0xffffffc0, RZ, 0xc0, !PT ;  /* 0xffffffc006077812 */ /* 0x000fc600078ec0ff */
[----:B--2---:R-:W-:-:S06]  /*0130*/  IMAD.WIDE R16, R2, 0x8, R16 ;  /* 0x0000000802107825 */ /* 0x004fcc00078e0210 */
[----:B------:R-:W2:Y:S01]  /*0140*/  LDG.E.EL.64 R16, desc[UR4][R16.64] ;  /* 0x0000000410107981 */ /* 0x000ea2000c2e1b00 */
[----:B------:R-:W-:-:S04]  /*0150*/  IMAD.IADD R6, R0, 0x1, -R7 ;  /* 0x0000000100067824 */ /* 0x000fc800078e0a07 */
[----:B----4-:R-:W-:-:S04]  /*0160*/  IMAD.WIDE R12, R6, 0x8, R12 ;  /* 0x00000008060c7825 */ /* 0x010fc800078e020c */
[----:B-1----:R-:W-:Y:S02]  /*0170*/  IMAD.WIDE R4, R2, 0x8, R4 ;  /* 0x0000000802047825 */ /* 0x002fe400078e0204 */
[----:B------:R-:W3:Y:S04]  /*0180*/  LDG.E.EL.128 R12, desc[UR4][R12.64] ;  /* 0x000000040c0c7981 */ /* 0x000ee8000c2e1d00 */
[----:B------:R-:W4:Y:S01]  /*0190*/  LDG.E.EL.64 R4, desc[UR4][R4.64] ;  /* 0x0000000404047981 */ /* 0x000f22000c2e1b00 */
[----:B-----5:R-:W-:-:S06]  /*01a0*/  IMAD.WIDE R8, R6, 0x8, R8 ;  /* 0x0000000806087825 */ /* 0x020fcc00078e0208 */
[----:B------:R-:W5:Y:S01]  /*01b0*/  LDG.E.EL.128 R8, desc[UR4][R8.64] ;  /* 0x0000000408087981 */ /* 0x000f62000c2e1d00 */
[----:B------:R-:W-:-:S04]  /*01c0*/  SHF.R.S32.HI R3, RZ, 0x17, R3 ;  /* 0x00000017ff037819 */ /* 0x000fc80000011403 */
[----:B------:R-:W-:Y:S02]  /*01d0*/  SGXT R3, R3, 0x1 ;  /* 0x000000010303781a */ /* 0x000fe40000000200 */
[----:B--2---:R-:W-:-:S04]  /*01e0*/  SHF.R.U32.HI R7, RZ, 0x1b, R17 ;  /* 0x0000001bff077819 */ /* 0x004fc80000011611 */
[----:B------:R-:W-:-:S04]  /*01f0*/  LOP3.LUT R7, R7, 0x10, RZ, 0xc0, !PT ;  /* 0x0000001007077812 */ /* 0x000fc800078ec0ff */
[----:B------:R-:W-:-:S04]  /*0200*/  IADD3 R18, P0, R16, R7, RZ ;  /* 0x0000000710127210 */ /* 0x000fc80007f1e0ff */
[----:B------:R-:W-:Y:S02]  /*0210*/  IADD3.X R17, RZ, R17, RZ, P0, !PT ;  /* 0x00000011ff117210 */ /* 0x000fe400007fe4ff */
[----:B---3--:R-:W-:Y:S02]  /*0220*/  LEA R22, P0, R12, UR6, 0x2 ;  /* 0x000000060c167c11 */ /* 0x008fe4000f8010ff */
[----:B------:R-:W-:Y:S02]  /*0230*/  LEA R19, P1, R14, UR6, 0x2 ;  /* 0x000000060e137c11 */ /* 0x000fe4000f8210ff */
[----:B----4-:R-:W-:Y:S02]  /*0240*/  SHF.R.U32.HI R16, RZ, 0x1b, R5 ;  /* 0x0000001bff107819 */ /* 0x010fe40000011605 */
[--C-:B------:R-:W-:Y:S02]  /*0250*/  SHF.R.U32.HI R25, RZ, 0x19, R13.reuse ;  /* 0x00000019ff197819 */ /* 0x100fe4000001160d */
[----:B------:R-:W-:-:S02]  /*0260*/  LEA.HI.X R12, R12, UR7, R13, 0x2, P0 ;  /* 0x000000070c0c7c11 */ /* 0x000fc400080f140d */
[--C-:B------:R-:W-:Y:S02]  /*0270*/  SHF.R.U32.HI R20, RZ, 0x19, R15.reuse ;  /* 0x00000019ff147819 */ /* 0x100fe4000001160f */
[----:B------:R-:W-:Y:S02]  /*0280*/  LOP3.LUT R13, R16, 0x10, RZ, 0xc0, !PT ;  /* 0x00000010100d7812 */ /* 0x000fe400078ec0ff */
[----:B------:R-:W-:Y:S02]  /*0290*/  LEA.HI.X R7, R14, UR7, R15, 0x2, P1 ;  /* 0x000000070e077c11 */ /* 0x000fe400088f140f */
[----:B------:R-:W-:Y:S02]  /*02a0*/  LOP3.LUT R14, R20, 0x40, RZ, 0xc0, !PT ;  /* 0x00000040140e7812 */ /* 0x000fe400078ec0ff */
[----:B------:R-:W-:Y:S02]  /*02b0*/  IADD3 R20, P2, R4, R13, RZ ;  /* 0x0000000d04147210 */ /* 0x000fe40007f5e0ff */
[----:B------:R-:W-:-:S02]  /*02c0*/  LOP3.LUT R25, R25, 0x40, RZ, 0xc0, !PT ;  /* 0x0000004019197812 */ /* 0x000fc400078ec0ff */
[----:B------:R-:W-:Y:S01]  /*02d0*/  IADD3 R19, P1, R14, R19, RZ ;  /* 0x000000130e137210 */ /* 0x000fe20007f3e0ff */
[----:B------:R-:W-:Y:S01]  /*02e0*/  IMAD.X R13, RZ, RZ, R5, P2 ;  /* 0x000000ffff0d7224 */ /* 0x000fe200010e0605 */
[----:B------:R-:W-:Y:S02]  /*02f0*/  LEA.HI R5, R3, R0, RZ, 0xc ;  /* 0x0000000003057211 */ /* 0x000fe400078f60ff */
[C---:B------:R-:W-:Y:S01]  /*0300*/  SHF.L.U64.HI R3, R18.reuse, 0x6, R17 ;  /* 0x0000000612037819 */ /* 0x040fe20000010211 */
[----:B------:R-:W-:Y:S01]  /*0310*/  IMAD.SHL.U32 R18, R18, 0x40, RZ ;  /* 0x0000004012127824 */ /* 0x000fe200078e00ff */
[----:B------:R-:W-:Y:S02]  /*0320*/  IADD3 R25, P0, R25, R22, RZ ;  /* 0x0000001619197210 */ /* 0x000fe40007f1e0ff */
[----:B------:R-:W-:Y:S02]  /*0330*/  IADD3.X R7, RZ, R7, RZ, P1, !PT ;  /* 0x00000007ff077210 */ /* 0x000fe40000ffe4ff */
[C---:B------:R-:W-:Y:S01]  /*0340*/  SHF.L.U64.HI R4, R20.reuse, 0x6, R13 ;  /* 0x0000000614047819 */ /* 0x040fe2000001020d */
[----:B------:R-:W-:Y:S01]  /*0350*/  IMAD.SHL.U32 R20, R20, 0x40, RZ ;  /* 0x0000004014147824 */ /* 0x000fe200078e00ff */
[----:B------:R-:W-:-:S02]  /*0360*/  IADD3 R14, P1, R19, R18, RZ ;  /* 0x00000012130e7210 */ /* 0x000fc40007f3e0ff */
[----:B------:R-:W-:Y:S02]  /*0370*/  SHF.R.S32.HI R5, RZ, 0xc, R5 ;  /* 0x0000000cff057819 */ /* 0x000fe40000011405 */
[----:B------:R-:W-:Y:S01]  /*0380*/  IADD3.X R12, RZ, R12, RZ, P0, !PT ;  /* 0x0000000cff0c7210 */ /* 0x000fe200007fe4ff */
[----:B------:R-:W-:Y:S01]  /*0390*/  IMAD.X R15, R7, 0x1, R3, P1 ;  /* 0x00000001070f7824 */ /* 0x000fe200008e0603 */
[----:B------:R-:W-:Y:S02]  /*03a0*/  IADD3 R16, P0, R18, R25, RZ ;  /* 0x0000001912107210 */ /* 0x000fe40007f1e0ff */
[----:B------:R-:W-:Y:S02]  /*03b0*/  SHF.L.U32 R5, R5, 0x8, RZ ;  /* 0x0000000805057819 */ /* 0x000fe400000006ff */
[----:B------:R-:W-:Y:S02]  /*03c0*/  IADD3 R24, P2, R20, R25, RZ ;  /* 0x0000001914187210 */ /* 0x000fe40007f5e0ff */
[----:B-----5:R-:W-:Y:S01]  /*03d0*/  SHF.R.U32.HI R21, RZ, 0x19, R9 ;  /* 0x00000019ff157819 */ /* 0x020fe20000011609 */
[----:B------:R-:W-:Y:S01]  /*03e0*/  IMAD.WIDE R14, R5, 0x4, R14 ;  /* 0x00000004050e7825 */ /* 0x000fe200078e020e */
[----:B------:R-:W-:-:S02]  /*03f0*/  IADD3.X R17, R3, R12, RZ, P0, !PT ;  /* 0x0000000c03117210 */ /* 0x000fc400007fe4ff */
[----:B------:R-:W-:Y:S01]  /*0400*/  SHF.R.U32.HI R26, RZ, 0x19, R11 ;  /* 0x00000019ff1a7819 */ /* 0x000fe2000001160b */
[----:B------:R-:W-:Y:S01]  /*0410*/  IMAD.X R25, R4, 0x1, R12, P2 ;  /* 0x0000000104197824 */ /* 0x000fe200010e060c */
[----:B------:R-:W-:Y:S01]  /*0420*/  LEA R28, P0, R8, UR6, 0x2 ;  /* 0x00000006081c7c11 */ /* 0x000fe2000f8010ff */
[----:B------:R-:W-:Y:S01]  /*0430*/  IMAD.WIDE R16, R5, 0x4, R16 ;  /* 0x0000000405107825 */ /* 0x000fe200078e0210 */
[----:B------:R-:W-:Y:S01]  /*0440*/  LOP3.LUT R21, R21, 0x40, RZ, 0xc0, !PT ;  /* 0x0000004015157812 */ /* 0x000fe200078ec0ff */
[----:B------:R-:W1:Y:S01]  /*0450*/  LDC.64 R12, c[0x0][0x228] ;  /* 0x00008a00ff0c7b82 */ /* 0x000e620000000a00 */
[----:B------:R-:W-:Y:S01]  /*0460*/  LEA R27, P2, R10, UR6, 0x2 ;  /* 0x000000060a1b7c11 */ /* 0x000fe2000f8410ff */
[----:B------:R2:W3:Y:S01]  /*0470*/  LDG.E.EL R23, desc[UR4][R14.64] ;  /* 0x000000040e177981 */ /* 0x0004e2000c2e1900 */
[----:B------:R-:W-:Y:S01]  /*0480*/  LOP3.LUT R26, R26, 0x40, RZ, 0xc0, !PT ;  /* 0x000000401a1a7812 */ /* 0x000fe200078ec0ff */
[----:B------:R-:W-:Y:S01]  /*0490*/  IMAD.WIDE R24, R5, 0x4, R24 ;  /* 0x0000000405187825 */ /* 0x000fe200078e0218 */
[----:B------:R-:W-:Y:S01]  /*04a0*/  LEA.HI.X R29, R8, UR7, R9, 0x2, P0 ;  /* 0x00000007081d7c11 */ /* 0x000fe200080f1409 */
[----:B------:R4:W5:Y:S01]  /*04b0*/  LDG.E.EL R22, desc[UR4][R16.64] ;  /* 0x0000000410167981 */ /* 0x000962000c2e1900 */
[----:B------:R-:W-:Y:S01]  /*04c0*/  IADD3 R21, P1, R21, R28, RZ ;  /* 0x0000001c15157210 */ /* 0x000fe20007f3e0ff */
[----:B------:R-:W1:Y:S01]  /*04d0*/  LDC.64 R8, c[0x0][0x238] ;  /* 0x00008e00ff087b82 */ /* 0x000e620000000a00 */
[----:B------:R-:W-:Y:S01]  /*04e0*/  LEA.HI.X R11, R10, UR7, R11, 0x2, P2 ;  /* 0x000000070a0b7c11 */ /* 0x000fe200090f140b */
[----:B------:R-:W3:Y:S01]  /*04f0*/  LDG.E.EL R24, desc[UR4][R24.64] ;  /* 0x0000000418187981 */ /* 0x000ee2000c2e1900 */
[----:B--2---:R-:W-:-:S02]  /*0500*/  IADD3 R15, P0, R26, R27, RZ ;  /* 0x0000001b1a0f7210 */ /* 0x004fc40007f1e0ff */
[----:B----4-:R-:W-:-:S03]  /*0510*/  IADD3.X R17, RZ, R29, RZ, P1, !PT ;  /* 0x0000001dff117210 */ /* 0x010fc60000ffe4ff */
[----:B------:R-:W2:Y:S01]  /*0520*/  LDC.64 R26, c[0x0][0x248] ;  /* 0x00009200ff1a7b82 */ /* 0x000ea20000000a00 */
[----:B------:R-:W-:Y:S02]  /*0530*/  IADD3 R14, P1, R21, R18, RZ ;  /* 0x00000012150e7210 */ /* 0x000fe40007f3e0ff */
[----:B------:R-:W-:Y:S01]  /*0540*/  IADD3 R16, P4, R20, R21, RZ ;  /* 0x0000001514107210 */ /* 0x000fe20007f9e0ff */
[----:B------:R-:W-:Y:S01]  /*0550*/  IMAD.X R21, RZ, RZ, R11, P0 ;  /* 0x000000ffff157224 */ /* 0x000fe200000e060b */
[----:B------:R-:W-:Y:S02]  /*0560*/  IADD3 R18, P2, R15, R18, RZ ;  /* 0x000000120f127210 */ /* 0x000fe40007f5e0ff */
[----:B------:R-:W-:Y:S01]  /*0570*/  IADD3 R10, P3, R20, R19, RZ ;  /* 0x00000013140a7210 */ /* 0x000fe20007f7e0ff */
[----:B-1----:R-:W5:Y:S01]  /*0580*/  LDG.E R13, desc[UR4][R12.64] ;  /* 0x000000040c0d7981 */ /* 0x002f62000c1e1900 */
[----:B------:R-:W-:Y:S01]  /*0590*/  IADD3 R20, P5, R20, R15, RZ ;  /* 0x0000000f14147210 */ /* 0x000fe20007fbe0ff */
[--C-:B------:R-:W-:Y:S01]  /*05a0*/  IMAD.X R15, R17, 0x1, R3.reuse, P1 ;  /* 0x00000001110f7824 */ /* 0x100fe200008e0603 */
[----:B------:R-:W-:Y:S01]  /*05b0*/  IADD3.X R11, R4, R7, RZ, P3, !PT ;  /* 0x00000007040b7210 */ /* 0x000fe20001ffe4ff */
[----:B------:R-:W-:Y:S01]  /*05c0*/  IMAD.X R19, R21, 0x1, R3, P2 ;  /* 0x0000000115137824 */ /* 0x000fe200010e0603 */
[----:B------:R-:W-:-:S02]  /*05d0*/  IADD3.X R17, R4, R17, RZ, P4, !PT ;  /* 0x0000001104117210 */ /* 0x000fc400027fe4ff */
[----:B------:R-:W-:Y:S01]  /*05e0*/  IADD3.X R21, R4, R21, RZ, P5, !PT ;  /* 0x0000001504157210 */ /* 0x000fe20002ffe4ff */
[----:B------:R-:W-:-:S04]  /*05f0*/  IMAD.WIDE R14, R5, 0x4, R14 ;  /* 0x00000004050e7825 */ /* 0x000fc800078e020e */
[C---:B------:R-:W-:Y:S02]  /*0600*/  IMAD.WIDE R16, R5.reuse, 0x4, R16 ;  /* 0x0000000405107825 */ /* 0x040fe400078e0210 */
[----:B------:R-:W4:Y:S02]  /*0610*/  LDG.E.EL R14, desc[UR4][R14.64] ;  /* 0x000000040e0e7981 */ /* 0x000f24000c2e1900 */
[C---:B------:R-:W-:Y:S02]  /*0620*/  IMAD.WIDE R10, R5.reuse, 0x4, R10 ;  /* 0x00000004050a7825 */ /* 0x040fe400078e020a */
[----:B------:R-:W4:Y:S02]  /*0630*/  LDG.E.EL R16, desc[UR4][R16.64] ;  /* 0x0000000410107981 */ /* 0x000f24000c2e1900 */
[C---:B------:R-:W-:Y:S02]  /*0640*/  IMAD.WIDE R18, R5.reuse, 0x4, R18 ;  /* 0x0000000405127825 */ /* 0x040fe400078e0212 */
[----:B------:R-:W4:Y:S02]  /*0650*/  LDG.E.EL R10, desc[UR4][R10.64] ;  /* 0x000000040a0a7981 */ /* 0x000f24000c2e1900 */
[----:B------:R-:W-:-:S02]  /*0660*/  IMAD.WIDE R20, R5, 0x4, R20 ;  /* 0x0000000405147825 */ /* 0x000fc400078e0214 */
[----:B------:R-:W4:Y:S02]  /*0670*/  LDG.E.EL R18, desc[UR4][R18.64] ;  /* 0x0000000412127981 */ /* 0x000f24000c2e1900 */
[----:B0-----:R-:W-:Y:S02]  /*0680*/  IMAD.WIDE R4, R6, 0x4, R8 ;  /* 0x0000000406047825 */ /* 0x001fe400078e0208 */
[----:B------:R-:W4:Y:S04]  /*0690*/  LDG.E.EL R20, desc[UR4][R20.64] ;  /* 0x0000000414147981 */ /* 0x000f28000c2e1900 */
[----:B------:R-:W4:Y:S01]  /*06a0*/  LDG.E.EL.64 R4, desc[UR4][R4.64] ;  /* 0x0000000404047981 */ /* 0x000f22000c2e1b00 */
[----:B--2---:R-:W-:-:S05]  /*06b0*/  IMAD.WIDE R26, R2, 0x4, R26 ;  /* 0x00000004021a7825 */ /* 0x004fca00078e021a */
[----:B------:R-:W2:Y:S01]  /*06c0*/  LDG.E.EL R3, desc[UR4][R26.64] ;  /* 0x000000041a037981 */ /* 0x000ea2000c2e1900 */
[C---:B-----5:R-:W-:Y:S01]  /*06d0*/  FADD R7, R13.reuse, R22 ;  /* 0x000000160d077221 */ /* 0x060fe20000000000 */
[C---:B---3--:R-:W-:Y:S01]  /*06e0*/  FADD R9, R13.reuse, R24 ;  /* 0x000000180d097221 */ /* 0x048fe20000000000 */
[C---:B------:R-:W-:Y:S01]  /*06f0*/  FADD R2, R13.reuse, R23 ;  /* 0x000000170d027221 */ /* 0x040fe20000000000 */
[C---:B----4-:R-:W-:Y:S01]  /*0700*/  FADD R14, R13.reuse, R14 ;  /* 0x0000000e0d0e7221 */ /* 0x050fe20000000000 */
[C---:B------:R-:W-:Y:S01]  /*0710*/  FADD R16, R13.reuse, R16 ;  /* 0x000000100d107221 */ /* 0x040fe20000000000 */
[C---:B------:R-:W-:Y:S01]  /*0720*/  FADD R10, R13.reuse, R10 ;  /* 0x0000000a0d0a7221 */ /* 0x040fe20000000000 */
[----:B------:R-:W-:Y:S02]  /*0730*/  FADD R11, R13, R18 ;  /* 0x000000120d0b7221 */ /* 0x000fe40000000000 */
[----:B------:R-:W-:Y:S01]  /*0740*/  FADD R16, -R9, R16 ;  /* 0x0000001009107221 */ /* 0x000fe20000000100 */
[----:B------:R-:W-:Y:S01]  /*0750*/  FADD R13, R13, R20 ;  /* 0x000000140d0d7221 */ /* 0x000fe20000000000 */
[----:B------:R-:W-:Y:S01]  /*0760*/  FADD R6, -R7, R14 ;  /* 0x0000000e07067221 */ /* 0x000fe20000000100 */
[----:B------:R-:W-:-:S02]  /*0770*/  FADD R11, -R2, R11 ;  /* 0x0000000b020b7221 */ /* 0x000fc40000000100 */
[----:B------:R-:W-:Y:S01]  /*0780*/  FADD R13, -R10, R13 ;  /* 0x0000000d0a0d7221 */ /* 0x000fe20000000100 */
[C---:B------:R-:W-:Y:S01]  /*0790*/  FFMA R9, R4.reuse, R16, R9 ;  /* 0x0000001004097223 */ /* 0x040fe20000000009 */
[----:B------:R-:W-:Y:S01]  /*07a0*/  FFMA R6, R4, R6, R7 ;  /* 0x0000000604067223 */ /* 0x000fe20000000007 */
[C---:B------:R-:W-:Y:S01]  /*07b0*/  FFMA R7, R5.reuse, R11, R2 ;  /* 0x0000000b05077223 */ /* 0x040fe20000000002 */
[----:B------:R-:W-:Y:S02]  /*07c0*/  FFMA R4, R5, R13, R10 ;  /* 0x0000000d05047223 */ /* 0x000fe4000000000a */
[----:B------:R-:W-:Y:S01]  /*07d0*/  FADD R2, -R6, R9 ;  /* 0x0000000906027221 */ /* 0x000fe20000000100 */
[----:B------:R-:W0:Y:S01]  /*07e0*/  LDC.64 R10, c[0x0][0x250] ;  /* 0x00009400ff0a7b82 */ /* 0x000e220000000a00 */
[----:B------:R-:W-:Y:S02]  /*07f0*/  FADD R4, -R7, R4 ;  /* 0x0000000407047221 */ /* 0x000fe40000000100 */
[----:B--2---:R-:W-:-:S02]  /*0800*/  FFMA R5, R3, R2, R6 ;  /* 0x0000000203057223 */ /* 0x004fc40000000006 */
[----:B------:R-:W-:Y:S02]  /*0810*/  FFMA R8, R3, R4, R7 ;  /* 0x0000000403087223 */ /* 0x000fe40000000007 */
[----:B------:R-:W-:Y:S01]  /*0820*/  FADD R5, RZ, -R5 ;  /* 0x80000005ff057221 */ /* 0x000fe20000000000 */
[----:B------:R-:W1:Y:S01]  /*0830*/  LDC.64 R12, c[0x0][0x258] ;  /* 0x00009600ff0c7b82 */ /* 0x000e620000000a00 */
[----:B------:R-:W-:Y:S02]  /*0840*/  FADD R8, RZ, -R8 ;  /* 0x80000008ff087221 */ /* 0x000fe40000000000 */
[----:B------:R-:W-:Y:S02]  /*0850*/  FMUL R5, R5, 1.4426950216293334961 ;  /* 0x3fb8aa3b05057820 */ /* 0x000fe40000400000 */
[----:B------:R-:W-:-:S03]  /*0860*/  FMUL R14, R8, 1.4426950216293334961 ;  /* 0x3fb8aa3b080e7820 */ /* 0x000fc60000400000 */
[----:B------:R-:W-:Y:S02]  /*0870*/  FSETP.GEU.AND P0, PT, R5, -126, PT ;  /* 0xc2fc00000500780b */ /* 0x000fe40003f0e000 */
[----:B------:R-:W-:-:S11]  /*0880*/  FSETP.GEU.AND P1, PT, R14, -126, PT ;  /* 0xc2fc00000e00780b */ /* 0x000fd60003f2e000 */
[----:B------:R-:W-:Y:S02]  /*0890*/  @!P0 FMUL R5, R5, 0.5 ;  /* 0x3f00000005058820 */ /* 0x000fe40000400000 */
[----:B------:R-:W-:Y:S02]  /*08a0*/  @!P1 FMUL R14, R14, 0.5 ;  /* 0x3f0000000e0e9820 */ /* 0x000fe40000400000 */
[----:B------:R-:W2:Y:S08]  /*08b0*/  MUFU.EX2 R8, R5 ;  /* 0x0000000500087308 */ /* 0x000eb00000000800 */
[----:B------:R-:W3:Y:S01]  /*08c0*/  MUFU.EX2 R9, R14 ;  /* 0x0000000e00097308 */ /* 0x000ee20000000800 */
[----:B--2---:R-:W-:-:S04]  /*08d0*/  @!P0 FMUL R8, R8, R8 ;  /* 0x0000000808088220 */ /* 0x004fc80000400000 */
[----:B------:R-:W-:Y:S01]  /*08e0*/  FADD R15, R8, 1 ;  /* 0x3f800000080f7421 */ /* 0x000fe20000000000 */
[----:B---3--:R-:W-:-:S04]  /*08f0*/  @!P1 FMUL R9, R9, R9 ;  /* 0x0000000909099220 */ /* 0x008fc80000400000 */
[----:B------:R-:W-:Y:S01]  /*0900*/  FADD R16, R9, 1 ;  /* 0x3f80000009107421 */ /* 0x000fe20000000000 */
[----:B------:R-:W-:Y:S01]  /*0910*/  FSETP.GT.AND P0, PT, R15, 8.50705917302346158658e+37, PT ;  /* 0x7e8000000f00780b */ /* 0x000fe20003f04000 */
[----:B------:R-:W2:Y:S03]  /*0920*/  LDC.64 R8, c[0x0][0x260] ;  /* 0x00009800ff087b82 */ /* 0x000ea60000000a00 */
[----:B------:R-:W-:Y:S01]  /*0930*/  FSETP.GT.AND P1, PT, R16, 8.50705917302346158658e+37, PT ;  /* 0x7e8000001000780b */ /* 0x000fe20003f24000 */
[----:B------:R-:W-:-:S08]  /*0940*/  HFMA2.MMA R5, -RZ, RZ, 1.625, 0 ;  /* 0x3e800000ff057435 */ /* 0x000fd000000001ff */
[----:B------:R-:W-:-:S04]  /*0950*/  @P0 FMUL R15, R15, 0.25 ;  /* 0x3e8000000f0f0820 */ /* 0x000fc80000400000 */
[----:B------:R-:W-:Y:S02]  /*0960*/  @P1 FMUL R16, R16, 0.25 ;  /* 0x3e80000010101820 */ /* 0x000fe40000400000 */
[----:B------:R-:W3:Y:S08]  /*0970*/  MUFU.RCP R15, R15 ;  /* 0x0000000f000f7308 */ /* 0x000ef00000001000 */
[----:B------:R-:W4:Y:S01]  /*0980*/  MUFU.RCP R16, R16 ;  /* 0x0000001000107308 */ /* 0x000f220000001000 */
[----:B------:R-:W-:-:S02]  /*0990*/  FSEL R14, R5, 1, P0 ;  /* 0x3f800000050e7808 */ /* 0x000fc40000000000 */
[----:B------:R-:W-:Y:S01]  /*09a0*/  FSEL R5, R5, 1, P1 ;  /* 0x3f80000005057808 */ /* 0x000fe20000800000 */
[----:B0-----:R-:W-:-:S04]  /*09b0*/  IMAD.WIDE R10, R0, 0x4, R10 ;  /* 0x00000004000a7825 */ /* 0x001fc800078e020a */
[C---:B------:R-:W-:Y:S01]  /*09c0*/  FMUL R2, R3.reuse, R2 ;  /* 0x0000000203027220 */ /* 0x040fe20000400000 */
[----:B------:R-:W-:Y:S01]  /*09d0*/  FMUL R3, R3, R4 ;  /* 0x0000000403037220 */ /* 0x000fe20000400000 */
[----:B---3--:R-:W-:Y:S01]  /*09e0*/  FMUL R14, R15, R14 ;  /* 0x0000000e0f0e7220 */ /* 0x008fe20000400000 */
[C---:B-1----:R-:W-:Y:S01]  /*09f0*/  IMAD.WIDE R12, R0.reuse, 0x4, R12 ;  /* 0x00000004000c7825 */ /* 0x042fe200078e020c */
[----:B------:R-:W-:Y:S03]  /*0a00*/  STG.E.64 desc[UR4][R10.64], R6 ;  /* 0x000000060a007986 */ /* 0x000fe6000c101b04 */
[----:B--2---:R-:W-:-:S04]  /*0a10*/  IMAD.WIDE R8, R0, 0x4, R8 ;  /* 0x0000000400087825 */ /* 0x004fc800078e0208 */
[----:B----4-:R-:W-:Y:S01]  /*0a20*/  FMUL R15, R16, R5 ;  /* 0x00000005100f7220 */ /* 0x010fe20000400000 */
[----:B------:R-:W-:Y:S04]  /*0a30*/  STG.E.64 desc[UR4][R12.64], R2 ;  /* 0x000000020c007986 */ /* 0x000fe8000c101b04 */
[----:B------:R-:W-:Y:S01]  /*0a40*/  STG.E.64 desc[UR4][R8.64], R14 ;  /* 0x0000000e08007986 */ /* 0x000fe2000c101b04 */
[----:B------:R-:W-:Y:S05]  /*0a50*/  EXIT ;  /* 0x000000000000794d */ /* 0x000fea0003800000 */
.L_x_0:
[----:B------:R-:W-:-:S00]  /*0a60*/  BRA `(.L_x_0) ;  /* 0xfffffffc00fc7947 */ /* 0x000fc0000383ffff */
[----:B------:R-:W-:-:S00]  /*0a70*/  NOP ;  /* 0x0000000000007918 */ /* 0x000fc00000000000 */
        /* <DEDUP_REMOVED lines=8> */
.L_x_1:


//--------------------- .nv.constant0.triton_poi_fused__unsafe_index_add_convolution_mul_sigmoid_sub_130 --------------------------
	.section	.nv.constant0.triton_poi_fused__unsafe_index_add_convolution_mul_sigmoid_sub_130,"a",@progbits
	.sectionflags	@""
	.align	4
.nv.constant0.triton_poi_fused__unsafe_index_add_convolution_mul_sigmoid_sub_130:
	.zero		620
